//
// Generated by NVIDIA NVVM Compiler
//
// Compiler Build ID: CL-36424714
// Cuda compilation tools, release 13.0, V13.0.88
// Based on NVVM 20.0.0
//

.version 9.0
.target sm_100
.address_size 64

	// .globl	_Z9vectoraddPiS_S_

.visible .entry _Z9vectoraddPiS_S_(
	.param .u64 .ptr .align 1 _Z9vectoraddPiS_S__param_0,
	.param .u64 .ptr .align 1 _Z9vectoraddPiS_S__param_1,
	.param .u64 .ptr .align 1 _Z9vectoraddPiS_S__param_2
)
{
	.reg .pred 	%p<4>;
	.reg .b32 	%r<34>;
	.reg .b64 	%rd<34>;

	ld.param.u64 	%rd22, [_Z9vectoraddPiS_S__param_0];
	ld.param.u64 	%rd23, [_Z9vectoraddPiS_S__param_1];
	ld.param.u64 	%rd24, [_Z9vectoraddPiS_S__param_2];
	cvta.to.global.u64 	%rd1, %rd24;
	cvta.to.global.u64 	%rd2, %rd23;
	cvta.to.global.u64 	%rd3, %rd22;
	mov.u32 	%r33, %tid.x;
	sub.s32 	%r10, 99999999, %r33;
	shr.u32 	%r11, %r10, 10;
	add.s32 	%r2, %r11, 1;
	and.b32  	%r12, %r10, 3072;
	setp.eq.s32 	%p1, %r12, 3072;
	@%p1 bra 	$L__BB0_3;
	and.b32  	%r13, %r2, 3;
	mul.wide.u32 	%rd25, %r33, 4;
	add.s64 	%rd30, %rd1, %rd25;
	add.s64 	%rd29, %rd2, %rd25;
	add.s64 	%rd28, %rd3, %rd25;
	neg.s32 	%r31, %r13;
	shl.b32 	%r14, %r2, 10;
	and.b32  	%r15, %r14, 3072;
	or.b32  	%r33, %r33, %r15;
$L__BB0_2:
	.pragma "nounroll";
	ld.global.u32 	%r16, [%rd28];
	ld.global.u32 	%r17, [%rd29];
	add.s32 	%r18, %r17, %r16;
	st.global.u32 	[%rd30], %r18;
	add.s64 	%rd30, %rd30, 4096;
	add.s64 	%rd29, %rd29, 4096;
	add.s64 	%rd28, %rd28, 4096;
	add.s32 	%r31, %r31, 1;
	setp.ne.s32 	%p2, %r31, 0;
	@%p2 bra 	$L__BB0_2;
$L__BB0_3:
	mul.wide.u32 	%rd26, %r33, 4;
	add.s64 	%rd27, %rd26, 8192;
	add.s64 	%rd33, %rd3, %rd27;
	add.s64 	%rd32, %rd2, %rd27;
	add.s64 	%rd31, %rd1, %rd27;
$L__BB0_4:
	ld.global.u32 	%r19, [%rd33+-8192];
	ld.global.u32 	%r20, [%rd32+-8192];
	add.s32 	%r21, %r20, %r19;
	st.global.u32 	[%rd31+-8192], %r21;
	ld.global.u32 	%r22, [%rd33+-4096];
	ld.global.u32 	%r23, [%rd32+-4096];
	add.s32 	%r24, %r23, %r22;
	st.global.u32 	[%rd31+-4096], %r24;
	ld.global.u32 	%r25, [%rd33];
	ld.global.u32 	%r26, [%rd32];
	add.s32 	%r27, %r26, %r25;
	st.global.u32 	[%rd31], %r27;
	ld.global.u32 	%r28, [%rd33+4096];
	ld.global.u32 	%r29, [%rd32+4096];
	add.s32 	%r30, %r29, %r28;
	st.global.u32 	[%rd31+4096], %r30;
	add.s32 	%r9, %r33, 4096;
	add.s64 	%rd33, %rd33, 16384;
	add.s64 	%rd32, %rd32, 16384;
	add.s64 	%rd31, %rd31, 16384;
	setp.lt.u32 	%p3, %r33, 99995904;
	mov.u32 	%r33, %r9;
	@%p3 bra 	$L__BB0_4;
	ret;

}


// ===== COMPILED SASS (sm_100) =====

	.target	sm_100

	.elftype	@"ET_EXEC"


//--------------------- .note.nv.tkinfo           --------------------------
	.section	.note.nv.tkinfo,"",@"SHT_NOTE"
	.sectionflags	@"SHF_NOTE_NV_TKINFO"
	.tkinfo
        /*0018*/ 	.word	0x00000002
        /*0030*/ 	.string	""
        /*0030*/ 	.string	"ptxas"
        /*0030*/ 	.string	"Cuda compilation tools, release 13.0, V13.0.88"
        /*0030*/ 	.string	"Build cuda_13.0.r13.0/compiler.36424714_0"
        /*0030*/ 	.string	"-arch sm_100 -m 64 "



//--------------------- .note.nv.cuinfo           --------------------------
	.section	.note.nv.cuinfo,"",@"SHT_NOTE"
	.sectionflags	@"SHF_NOTE_NV_CUINFO"
        /*0018*/ 	.short	0x0002
        /*001a*/ 	.short	0x0064
        /*001c*/ 	.short	0x0082
	.zero		2


//--------------------- .nv.info                  --------------------------
	.section	.nv.info,"",@"SHT_CUDA_INFO"
	.align	4


	//----- nvinfo : EIATTR_REGCOUNT
	.align		4
        /*0000*/ 	.byte	0x04, 0x2f
        /*0002*/ 	.short	(.L_1 - .L_0)
	.align		4
.L_0:
        /*0004*/ 	.word	index@(_Z9vectoraddPiS_S_)
        /*0008*/ 	.word	0x00000014


	//----- nvinfo : EIATTR_FRAME_SIZE
	.align		4
.L_1:
        /*000c*/ 	.byte	0x04, 0x11
        /*000e*/ 	.short	(.L_3 - .L_2)
	.align		4
.L_2:
        /*0010*/ 	.word	index@(_Z9vectoraddPiS_S_)
        /*0014*/ 	.word	0x00000000


	//----- nvinfo : EIATTR_MIN_STACK_SIZE
	.align		4
.L_3:
        /*0018*/ 	.byte	0x04, 0x12
        /*001a*/ 	.short	(.L_5 - .L_4)
	.align		4
.L_4:
        /*001c*/ 	.word	index@(_Z9vectoraddPiS_S_)
        /*0020*/ 	.word	0x00000000
.L_5:


//--------------------- .nv.compat                --------------------------
	.section	.nv.compat,"",@"SHT_CUDA_COMPAT_INFO"
	.align	4
        /*0000*/ 	.byte	0x02, 0x09, 0x00, 0x00, 0x02, 0x02, 0x01, 0x00, 0x02, 0x05, 0x05, 0x00, 0x03, 0x07, 0x01, 0x01
        /*0010*/ 	.byte	0x02, 0x03, 0x00, 0x00, 0x02, 0x06, 0x01, 0x00, 0x04, 0x0b, 0x08, 0x00, 0x09, 0x00, 0x00, 0x00
        /*0020*/ 	.byte	0x00, 0x00, 0x00, 0x00


//--------------------- .nv.info._Z9vectoraddPiS_S_ --------------------------
	.section	.nv.info._Z9vectoraddPiS_S_,"",@"SHT_CUDA_INFO"
	.sectionflags	@""
	.align	4


	//----- nvinfo : EIATTR_CUDA_API_VERSION
	.align		4
        /*0000*/ 	.byte	0x04, 0x37
        /*0002*/ 	.short	(.L_7 - .L_6)
.L_6:
        /*0004*/ 	.word	0x00000082


	//----- nvinfo : EIATTR_KPARAM_INFO
	.align		4
.L_7:
        /*0008*/ 	.byte	0x04, 0x17
        /*000a*/ 	.short	(.L_9 - .L_8)
.L_8:
        /*000c*/ 	.word	0x00000000
        /*0010*/ 	.short	0x0002
        /*0012*/ 	.short	0x0010
        /*0014*/ 	.byte	0x00, 0xf5, 0x21, 0x00


	//----- nvinfo : EIATTR_KPARAM_INFO
	.align		4
.L_9:
        /*0018*/ 	.byte	0x04, 0x17
        /*001a*/ 	.short	(.L_11 - .L_10)
.L_10:
        /*001c*/ 	.word	0x00000000
        /*0020*/ 	.short	0x0001
        /*0022*/ 	.short	0x0008
        /*0024*/ 	.byte	0x00, 0xf5, 0x21, 0x00


	//----- nvinfo : EIATTR_KPARAM_INFO
	.align		4
.L_11:
        /*0028*/ 	.byte	0x04, 0x17
        /*002a*/ 	.short	(.L_13 - .L_12)
.L_12:
        /*002c*/ 	.word	0x00000000
        /*0030*/ 	.short	0x0000
        /*0032*/ 	.short	0x0000
        /*0034*/ 	.byte	0x00, 0xf5, 0x21, 0x00


	//----- nvinfo : EIATTR_SPARSE_MMA_MASK
	.align		4
.L_13:
        /*0038*/ 	.byte	0x03, 0x50
        /*003a*/ 	.short	0x0000


	//----- nvinfo : EIATTR_MAXREG_COUNT
	.align		4
        /*003c*/ 	.byte	0x03, 0x1b
        /*003e*/ 	.short	0x00ff


	//----- nvinfo : EIATTR_MERCURY_ISA_VERSION
	.align		4
        /*0040*/ 	.byte	0x03, 0x5f
        /*0042*/ 	.short	0x0101


	//----- nvinfo : EIATTR_VRC_CTA_INIT_COUNT
	.align		4
        /*0044*/ 	.byte	0x02, 0x4a
	.zero		1
	.zero		1


	//----- nvinfo : EIATTR_EXIT_INSTR_OFFSETS
	.align		4
        /*0048*/ 	.byte	0x04, 0x1c
        /*004a*/ 	.short	(.L_15 - .L_14)


	//   ....[0]....
.L_14:
        /*004c*/ 	.word	0x00000550


	//----- nvinfo : EIATTR_CRS_STACK_SIZE
	.align		4
.L_15:
        /*0050*/ 	.byte	0x04, 0x1e
        /*0052*/ 	.short	(.L_17 - .L_16)
.L_16:
        /*0054*/ 	.word	0x00000000


	//----- nvinfo : EIATTR_CBANK_PARAM_SIZE
	.align		4
.L_17:
        /*0058*/ 	.byte	0x03, 0x19
        /*005a*/ 	.short	0x0018


	//----- nvinfo : EIATTR_PARAM_CBANK
	.align		4
        /*005c*/ 	.byte	0x04, 0x0a
        /*005e*/ 	.short	(.L_19 - .L_18)
	.align		4
.L_18:
        /*0060*/ 	.word	index@(.nv.constant0._Z9vectoraddPiS_S_)
        /*0064*/ 	.short	0x0380
        /*0066*/ 	.short	0x0018


	//----- nvinfo : EIATTR_SW_WAR
	.align		4
.L_19:
        /*0068*/ 	.byte	0x04, 0x36
        /*006a*/ 	.short	(.L_21 - .L_20)
.L_20:
        /*006c*/ 	.word	0x00000008
.L_21:


//--------------------- .nv.callgraph             --------------------------
	.section	.nv.callgraph,"",@"SHT_CUDA_CALLGRAPH"
	.align	4
	.sectionentsize	8
	.align		4
        /*0000*/ 	.word	0x00000000
	.align		4
        /*0004*/ 	.word	0xffffffff
	.align		4
        /*0008*/ 	.word	0x00000000
	.align		4
        /*000c*/ 	.word	0xfffffffe
	.align		4
        /*0010*/ 	.word	0x00000000
	.align		4
        /*0014*/ 	.word	0xfffffffd
	.align		4
        /*0018*/ 	.word	0x00000000
	.align		4
        /*001c*/ 	.word	0xfffffffc


//--------------------- .text._Z9vectoraddPiS_S_  --------------------------
	.section	.text._Z9vectoraddPiS_S_,"ax",@progbits
	.align	128
        .global         _Z9vectoraddPiS_S_
        .type           _Z9vectoraddPiS_S_,@function
        .size           _Z9vectoraddPiS_S_,(.L_x_5 - _Z9vectoraddPiS_S_)
        .other          _Z9vectoraddPiS_S_,@"STO_CUDA_ENTRY STV_DEFAULT"
_Z9vectoraddPiS_S_:
.text._Z9vectoraddPiS_S_:
[----:B------:R-:W-:Y:S01]  /*0000*/  LDC R1, c[0x0][0x37c] ;  /* 0x0000df00ff017b82 */ /* 0x000fe20000000800 */
[----:B------:R-:W0:Y:S01]  /*0010*/  S2R R0, SR_TID.X ;  /* 0x0000000000007919 */ /* 0x000e220000002100 */
[----:B------:R-:W1:Y:S01]  /*0020*/  LDCU.64 UR4, c[0x0][0x358] ;  /* 0x00006b00ff0477ac */ /* 0x000e620008000a00 */
[----:B------:R-:W-:Y:S01]  /*0030*/  BSSY.RECONVERGENT B0, `(.L_x_0) ;  /* 0x0000027000007945 */ /* 0x000fe20003800200 */
[----:B0-----:R-:W-:-:S04]  /*0040*/  IADD3 R2, PT, PT, -R0, 0x5f5e0ff, RZ ;  /* 0x05f5e0ff00027810 */ /* 0x001fc80007ffe1ff */
[C---:B------:R-:W-:Y:S02]  /*0050*/  LOP3.LUT R3, R2.reuse, 0xc00, RZ, 0xc0, !PT ;  /* 0x00000c0002037812 */ /* 0x040fe400078ec0ff */
[----:B------:R-:W-:Y:S02]  /*0060*/  LEA.HI R8, R2, 0x1, RZ, 0x16 ;  /* 0x0000000102087811 */ /* 0x000fe400078fb0ff */
[----:B------:R-:W-:-:S13]  /*0070*/  ISETP.NE.AND P0, PT, R3, 0xc00, PT ;  /* 0x00000c000300780c */ /* 0x000fda0003f05270 */
[----:B-1----:R-:W-:Y:S05]  /*0080*/  @!P0 BRA `(.L_x_1) ;  /* 0x0000000000848947 */ /* 0x002fea0003800000 */
[----:B------:R-:W0:Y:S01]  /*0090*/  LDC.64 R2, c[0x0][0x390] ;  /* 0x0000e400ff027b82 */ /* 0x000e220000000a00 */
[C---:B------:R-:W-:Y:S01]  /*00a0*/  IMAD.SHL.U32 R9, R8.reuse, 0x400, RZ ;  /* 0x0000040008097824 */ /* 0x040fe200078e00ff */
[----:B------:R-:W-:-:S05]  /*00b0*/  LOP3.LUT R8, R8, 0x3, RZ, 0xc0, !PT ;  /* 0x0000000308087812 */ /* 0x000fca00078ec0ff */
[----:B------:R-:W-:Y:S01]  /*00c0*/  IMAD.MOV R8, RZ, RZ, -R8 ;  /* 0x000000ffff087224 */ /* 0x000fe200078e0a08 */
[----:B------:R-:W1:Y:S08]  /*00d0*/  LDC.64 R4, c[0x0][0x388] ;  /* 0x0000e200ff047b82 */ /* 0x000e700000000a00 */
[----:B------:R-:W2:Y:S01]  /*00e0*/  LDC.64 R6, c[0x0][0x380] ;  /* 0x0000e000ff067b82 */ /* 0x000ea20000000a00 */
[----:B0-----:R-:W-:-:S04]  /*00f0*/  IMAD.WIDE.U32 R2, R0, 0x4, R2 ;  /* 0x0000000400027825 */ /* 0x001fc800078e0002 */
[----:B------:R-:W-:Y:S02]  /*0100*/  IMAD.MOV.U32 R10, RZ, RZ, R2 ;  /* 0x000000ffff0a7224 */ /* 0x000fe400078e0002 */
[----:B------:R-:W-:Y:S02]  /*0110*/  IMAD.MOV.U32 R13, RZ, RZ, R3 ;  /* 0x000000ffff0d7224 */ /* 0x000fe400078e0003 */
[----:B-1----:R-:W-:-:S05]  /*0120*/  IMAD.WIDE.U32 R4, R0, 0x4, R4 ;  /* 0x0000000400047825 */ /* 0x002fca00078e0004 */
[----:B------:R-:W-:Y:S01]  /*0130*/  MOV R11, R5 ;  /* 0x00000005000b7202 */ /* 0x000fe20000000f00 */
[C---:B--2---:R-:W-:Y:S01]  /*0140*/  IMAD.WIDE.U32 R2, R0.reuse, 0x4, R6 ;  /* 0x0000000400027825 */ /* 0x044fe200078e0006 */
[----:B------:R-:W-:-:S03]  /*0150*/  LOP3.LUT R0, R0, 0xc00, R9, 0xf8, !PT ;  /* 0x00000c0000007812 */ /* 0x000fc600078ef809 */
[----:B------:R-:W-:Y:S02]  /*0160*/  IMAD.MOV.U32 R6, RZ, RZ, R2 ;  /* 0x000000ffff067224 */ /* 0x000fe400078e0002 */
[----:B------:R-:W-:-:S07]  /*0170*/  IMAD.MOV.U32 R9, RZ, RZ, R3 ;  /* 0x000000ffff097224 */ /* 0x000fce00078e0003 */
.L_x_2:
[----:B0-----:R-:W-:Y:S01]  /*0180*/  MOV R2, R6 ;  /* 0x0000000600027202 */ /* 0x001fe20000000f00 */
[----:B------:R-:W-:Y:S02]  /*0190*/  IMAD.MOV.U32 R5, RZ, RZ, R11 ;  /* 0x000000ffff057224 */ /* 0x000fe400078e000b */
[----:B------:R-:W-:-:S04]  /*01a0*/  IMAD.MOV.U32 R3, RZ, RZ, R9 ;  /* 0x000000ffff037224 */ /* 0x000fc800078e0009 */
[----:B------:R-:W2:Y:S04]  /*01b0*/  LDG.E R5, desc[UR4][R4.64] ;  /* 0x0000000404057981 */ /* 0x000ea8000c1e1900 */
[----:B------:R0:W2:Y:S01]  /*01c0*/  LDG.E R2, desc[UR4][R2.64] ;  /* 0x0000000402027981 */ /* 0x0000a2000c1e1900 */
[----:B------:R-:W-:Y:S01]  /*01d0*/  IADD3 R8, PT, PT, R8, 0x1, RZ ;  /* 0x0000000108087810 */ /* 0x000fe20007ffe0ff */
[----:B0-----:R-:W-:-:S03]  /*01e0*/  IMAD.MOV.U32 R3, RZ, RZ, R13 ;  /* 0x000000ffff037224 */ /* 0x001fc600078e000d */
[----:B------:R-:W-:Y:S02]  /*01f0*/  ISETP.NE.AND P0, PT, R8, RZ, PT ;  /* 0x000000ff0800720c */ /* 0x000fe40003f05270 */
[----:B------:R-:W-:Y:S02]  /*0200*/  IADD3 R4, P2, PT, R4, 0x1000, RZ ;  /* 0x0000100004047810 */ /* 0x000fe40007f5e0ff */
[----:B------:R-:W-:-:S03]  /*0210*/  IADD3 R6, P3, PT, R6, 0x1000, RZ ;  /* 0x0000100006067810 */ /* 0x000fc60007f7e0ff */
[----:B------:R-:W-:Y:S01]  /*0220*/  IMAD.X R11, RZ, RZ, R11, P2 ;  /* 0x000000ffff0b7224 */ /* 0x000fe200010e060b */
[----:B------:R-:W-:Y:S02]  /*0230*/  IADD3.X R9, PT, PT, RZ, R9, RZ, P3, !PT ;  /* 0x00000009ff097210 */ /* 0x000fe40001ffe4ff */
[----:B--2---:R-:W-:Y:S01]  /*0240*/  IADD3 R7, PT, PT, R2, R5, RZ ;  /* 0x0000000502077210 */ /* 0x004fe20007ffe0ff */
[----:B------:R-:W-:-:S05]  /*0250*/  IMAD.MOV.U32 R2, RZ, RZ, R10 ;  /* 0x000000ffff027224 */ /* 0x000fca00078e000a */
[----:B------:R0:W-:Y:S01]  /*0260*/  STG.E desc[UR4][R2.64], R7 ;  /* 0x0000000702007986 */ /* 0x0001e2000c101904 */
[----:B------:R-:W-:-:S05]  /*0270*/  IADD3 R10, P1, PT, R10, 0x1000, RZ ;  /* 0x000010000a0a7810 */ /* 0x000fca0007f3e0ff */
[----:B------:R-:W-:Y:S01]  /*0280*/  IMAD.X R13, RZ, RZ, R13, P1 ;  /* 0x000000ffff0d7224 */ /* 0x000fe200008e060d */
[----:B------:R-:W-:Y:S07]  /*0290*/  @P0 BRA `(.L_x_2) ;  /* 0xfffffffc00b80947 */ /* 0x000fee000383ffff */
.L_x_1:
[----:B------:R-:W-:Y:S05]  /*02a0*/  BSYNC.RECONVERGENT B0 ;  /* 0x0000000000007941 */ /* 0x000fea0003800200 */
.L_x_0:
[----:B------:R-:W1:Y:S01]  /*02b0*/  LDCU.128 UR8, c[0x0][0x380] ;  /* 0x00007000ff0877ac */ /* 0x000e620008000c00 */
[----:B0-----:R-:W-:Y:S02]  /*02c0*/  IMAD.MOV.U32 R2, RZ, RZ, 0x2000 ;  /* 0x00002000ff027424 */ /* 0x001fe400078e00ff */
[----:B------:R-:W-:Y:S01]  /*02d0*/  IMAD.MOV.U32 R3, RZ, RZ, 0x0 ;  /* 0x00000000ff037424 */ /* 0x000fe200078e00ff */
[----:B------:R-:W0:Y:S01]  /*02e0*/  LDCU.64 UR6, c[0x0][0x390] ;  /* 0x00007200ff0677ac */ /* 0x000e220008000a00 */
[----:B------:R-:W-:-:S03]  /*02f0*/  IMAD.WIDE.U32 R2, R0, 0x4, R2 ;  /* 0x0000000400027825 */ /* 0x000fc600078e0002 */
[C---:B-1----:R-:W-:Y:S02]  /*0300*/  IADD3 R12, P0, PT, R2.reuse, UR8, RZ ;  /* 0x00000008020c7c10 */ /* 0x042fe4000ff1e0ff */
[C---:B------:R-:W-:Y:S02]  /*0310*/  IADD3 R9, P1, PT, R2.reuse, UR10, RZ ;  /* 0x0000000a02097c10 */ /* 0x040fe4000ff3e0ff */
[----:B0-----:R-:W-:Y:S02]  /*0320*/  IADD3 R8, P2, PT, R2, UR6, RZ ;  /* 0x0000000602087c10 */ /* 0x001fe4000ff5e0ff */
[C---:B------:R-:W-:Y:S02]  /*0330*/  IADD3.X R17, PT, PT, R3.reuse, UR9, RZ, P0, !PT ;  /* 0x0000000903117c10 */ /* 0x040fe400087fe4ff */
[C---:B------:R-:W-:Y:S02]  /*0340*/  IADD3.X R10, PT, PT, R3.reuse, UR11, RZ, P1, !PT ;  /* 0x0000000b030a7c10 */ /* 0x040fe40008ffe4ff */
[----:B------:R-:W-:-:S07]  /*0350*/  IADD3.X R11, PT, PT, R3, UR7, RZ, P2, !PT ;  /* 0x00000007030b7c10 */ /* 0x000fce00097fe4ff */
.L_x_3:
[----:B------:R-:W-:Y:S01]  /*0360*/  MOV R2, R12 ;  /* 0x0000000c00027202 */ /* 0x000fe20000000f00 */
[----:B------:R-:W-:Y:S01]  /*0370*/  IMAD.MOV.U32 R3, RZ, RZ, R17 ;  /* 0x000000ffff037224 */ /* 0x000fe200078e0011 */
[----:B------:R-:W-:Y:S01]  /*0380*/  MOV R5, R10 ;  /* 0x0000000a00057202 */ /* 0x000fe20000000f00 */
[----:B------:R-:W-:-:S03]  /*0390*/  IMAD.MOV.U32 R4, RZ, RZ, R9 ;  /* 0x000000ffff047224 */ /* 0x000fc600078e0009 */
[----:B--2---:R-:W2:Y:S04]  /*03a0*/  LDG.E R6, desc[UR4][R2.64+-0x2000] ;  /* 0xffe0000402067981 */ /* 0x004ea8000c1e1900 */
[----:B------:R-:W2:Y:S02]  /*03b0*/  LDG.E R7, desc[UR4][R4.64+-0x2000] ;  /* 0xffe0000404077981 */ /* 0x000ea4000c1e1900 */
[----:B--2---:R-:W-:Y:S01]  /*03c0*/  IMAD.IADD R9, R6, 0x1, R7 ;  /* 0x0000000106097824 */ /* 0x004fe200078e0207 */
[----:B------:R-:W-:Y:S01]  /*03d0*/  MOV R7, R11 ;  /* 0x0000000b00077202 */ /* 0x000fe20000000f00 */
[----:B------:R-:W-:-:S05]  /*03e0*/  IMAD.MOV.U32 R6, RZ, RZ, R8 ;  /* 0x000000ffff067224 */ /* 0x000fca00078e0008 */
[----:B------:R0:W-:Y:S04]  /*03f0*/  STG.E desc[UR4][R6.64+-0x2000], R9 ;  /* 0xffe0000906007986 */ /* 0x0001e8000c101904 */
[----:B------:R-:W2:Y:S04]  /*0400*/  LDG.E R8, desc[UR4][R2.64+-0x1000] ;  /* 0xfff0000402087981 */ /* 0x000ea8000c1e1900 */
[----:B------:R-:W2:Y:S02]  /*0410*/  LDG.E R11, desc[UR4][R4.64+-0x1000] ;  /* 0xfff00004040b7981 */ /* 0x000ea4000c1e1900 */
[----:B--2---:R-:W-:-:S05]  /*0420*/  IMAD.IADD R11, R8, 0x1, R11 ;  /* 0x00000001080b7824 */ /* 0x004fca00078e020b */
[----:B------:R1:W-:Y:S04]  /*0430*/  STG.E desc[UR4][R6.64+-0x1000], R11 ;  /* 0xfff0000b06007986 */ /* 0x0003e8000c101904 */
[----:B------:R-:W2:Y:S04]  /*0440*/  LDG.E R8, desc[UR4][R2.64] ;  /* 0x0000000402087981 */ /* 0x000ea8000c1e1900 */
[----:B------:R-:W2:Y:S02]  /*0450*/  LDG.E R13, desc[UR4][R4.64] ;  /* 0x00000004040d7981 */ /* 0x000ea4000c1e1900 */
[----:B--2---:R-:W-:-:S05]  /*0460*/  IMAD.IADD R13, R8, 0x1, R13 ;  /* 0x00000001080d7824 */ /* 0x004fca00078e020d */
[----:B------:R2:W-:Y:S04]  /*0470*/  STG.E desc[UR4][R6.64], R13 ;  /* 0x0000000d06007986 */ /* 0x0005e8000c101904 */
[----:B------:R-:W3:Y:S04]  /*0480*/  LDG.E R8, desc[UR4][R2.64+0x1000] ;  /* 0x0010000402087981 */ /* 0x000ee8000c1e1900 */
[----:B------:R-:W3:Y:S01]  /*0490*/  LDG.E R15, desc[UR4][R4.64+0x1000] ;  /* 0x00100004040f7981 */ /* 0x000ee2000c1e1900 */
[C---:B------:R-:W-:Y:S01]  /*04a0*/  ISETP.GE.U32.AND P0, PT, R0.reuse, 0x5f5d100, PT ;  /* 0x05f5d1000000780c */ /* 0x040fe20003f06070 */
[----:B------:R-:W-:Y:S01]  /*04b0*/  VIADD R0, R0, 0x1000 ;  /* 0x0000100000007836 */ /* 0x000fe20000000000 */
[----:B------:R-:W-:-:S02]  /*04c0*/  IADD3 R12, P1, PT, R2, 0x4000, RZ ;  /* 0x00004000020c7810 */ /* 0x000fc40007f3e0ff */
[----:B0-----:R-:W-:-:S03]  /*04d0*/  IADD3 R9, P2, PT, R4, 0x4000, RZ ;  /* 0x0000400004097810 */ /* 0x001fc60007f5e0ff */
[----:B------:R-:W-:Y:S01]  /*04e0*/  IMAD.X R17, RZ, RZ, R3, P1 ;  /* 0x000000ffff117224 */ /* 0x000fe200008e0603 */
[----:B------:R-:W-:Y:S02]  /*04f0*/  IADD3.X R10, PT, PT, RZ, R5, RZ, P2, !PT ;  /* 0x00000005ff0a7210 */ /* 0x000fe400017fe4ff */
[----:B---3--:R-:W-:Y:S02]  /*0500*/  IADD3 R15, PT, PT, R8, R15, RZ ;  /* 0x0000000f080f7210 */ /* 0x008fe40007ffe0ff */
[----:B------:R-:W-:-:S03]  /*0510*/  IADD3 R8, P3, PT, R6, 0x4000, RZ ;  /* 0x0000400006087810 */ /* 0x000fc60007f7e0ff */
[----:B------:R2:W-:Y:S02]  /*0520*/  STG.E desc[UR4][R6.64+0x1000], R15 ;  /* 0x0010000f06007986 */ /* 0x0005e4000c101904 */
[----:B-1----:R-:W-:Y:S01]  /*0530*/  IMAD.X R11, RZ, RZ, R7, P3 ;  /* 0x000000ffff0b7224 */ /* 0x002fe200018e0607 */
[----:B------:R-:W-:Y:S07]  /*0540*/  @!P0 BRA `(.L_x_3) ;  /* 0xfffffffc00848947 */ /* 0x000fee000383ffff */
[----:B------:R-:W-:Y:S05]  /*0550*/  EXIT ;  /* 0x000000000000794d */ /* 0x000fea0003800000 */
.L_x_4:
[----:B------:R-:W-:-:S00]  /*0560*/  BRA `(.L_x_4) ;  /* 0xfffffffc00fc7947 */ /* 0x000fc0000383ffff */
[----:B------:R-:W-:-:S00]  /*0570*/  NOP ;  /* 0x0000000000007918 */ /* 0x000fc00000000000 */
        /* <DEDUP_REMOVED lines=8> */
.L_x_5:


//--------------------- .nv.shared.reserved.0     --------------------------
	.section	.nv.shared.reserved.0,"aw",@nobits
	.weak		__nv_reservedSMEM_offset_0_alias
	.size		__nv_reservedSMEM_offset_0_alias, 0, 64
	.other		__nv_reservedSMEM_offset_0_alias,@"STO_CUDA_RESERVED_SHARED STV_DEFAULT"
__nv_reservedSMEM_offset_0_alias:
	.zero		0
	.zero		64


//--------------------- .nv.constant0._Z9vectoraddPiS_S_ --------------------------
	.section	.nv.constant0._Z9vectoraddPiS_S_,"a",@progbits
	.sectionflags	@""
	.align	4
.nv.constant0._Z9vectoraddPiS_S_:
	.zero		920


//--------------------- SYMBOLS --------------------------

	.type		.nv.reservedSmem.offset0,@object
	.size		.nv.reservedSmem.offset0,0x4
